	.headerflags	@"EF_CUDA_TEXMODE_UNIFIED EF_CUDA_64BIT_ADDRESS EF_CUDA_ACCELERATORS EF_CUDA_SM90 EF_CUDA_VIRTUAL_SM(EF_CUDA_SM90)"
	.elftype	@"ET_EXEC"


//--------------------- .nv.info                  --------------------------
	.section	.nv.info,"",@"SHT_CUDA_INFO"
	.align	4


	//----- nvinfo : EIATTR_REGCOUNT
	.align		4
        /*0000*/ 	.byte	0x04, 0x2f
        /*0002*/ 	.short	(.L_1 - .L_0)
	.align		4
.L_0:
        /*0004*/ 	.word	index@(triton_per_fused_mean_mul_sigmoid_34)
        /*0008*/ 	.word	0x00000020


	//----- nvinfo : EIATTR_MIN_STACK_SIZE
	.align		4
.L_1:
        /*000c*/ 	.byte	0x04, 0x12
        /*000e*/ 	.short	(.L_3 - .L_2)
	.align		4
.L_2:
        /*0010*/ 	.word	index@(triton_per_fused_mean_mul_sigmoid_34)
        /*0014*/ 	.word	0x00000000


	//----- nvinfo : EIATTR_FRAME_SIZE
	.align		4
.L_3:
        /*0018*/ 	.byte	0x04, 0x11
        /*001a*/ 	.short	(.L_5 - .L_4)
	.align		4
.L_4:
        /*001c*/ 	.word	index@(triton_per_fused_mean_mul_sigmoid_34)
        /*0020*/ 	.word	0x00000000


	//----- nvinfo : EIATTR_MIN_STACK_SIZE
	.align		4
.L_5:
        /*0024*/ 	.byte	0x04, 0x12
        /*0026*/ 	.short	(.L_7 - .L_6)
	.align		4
.L_6:
        /*0028*/ 	.word	index@(triton_per_fused_mean_mul_sigmoid_34)
        /*002c*/ 	.word	0x00000000
.L_7:


//--------------------- .nv.info.triton_per_fused_mean_mul_sigmoid_34 --------------------------
	.section	.nv.info.triton_per_fused_mean_mul_sigmoid_34,"",@"SHT_CUDA_INFO"
	.sectionflags	@""
	.align	4


	//----- nvinfo : EIATTR_CUDA_API_VERSION
	.align		4
        /*0000*/ 	.byte	0x04, 0x37
        /*0002*/ 	.short	(.L_9 - .L_8)
.L_8:
        /*0004*/ 	.word	0x0000007c


	//----- nvinfo : EIATTR_KPARAM_INFO
	.align		4
.L_9:
        /*0008*/ 	.byte	0x04, 0x17
        /*000a*/ 	.short	(.L_11 - .L_10)
.L_10:
        /*000c*/ 	.word	0x00000000
        /*0010*/ 	.short	0x0003
        /*0012*/ 	.short	0x0014
        /*0014*/ 	.byte	0x00, 0xf0, 0x11, 0x00


	//----- nvinfo : EIATTR_KPARAM_INFO
	.align		4
.L_11:
        /*0018*/ 	.byte	0x04, 0x17
        /*001a*/ 	.short	(.L_13 - .L_12)
.L_12:
        /*001c*/ 	.word	0x00000000
        /*0020*/ 	.short	0x0002
        /*0022*/ 	.short	0x0010
        /*0024*/ 	.byte	0x00, 0xf0, 0x11, 0x00


	//----- nvinfo : EIATTR_KPARAM_INFO
	.align		4
.L_13:
        /*0028*/ 	.byte	0x04, 0x17
        /*002a*/ 	.short	(.L_15 - .L_14)
.L_14:
        /*002c*/ 	.word	0x00000000
        /*0030*/ 	.short	0x0001
        /*0032*/ 	.short	0x0008
        /*0034*/ 	.byte	0x00, 0xf4, 0x21, 0x00


	//----- nvinfo : EIATTR_KPARAM_INFO
	.align		4
.L_15:
        /*0038*/ 	.byte	0x04, 0x17
        /*003a*/ 	.short	(.L_17 - .L_16)
.L_16:
        /*003c*/ 	.word	0x00000000
        /*0040*/ 	.short	0x0000
        /*0042*/ 	.short	0x0000
        /*0044*/ 	.byte	0x00, 0xf4, 0x21, 0x00


	//----- nvinfo : EIATTR_SPARSE_MMA_MASK
	.align		4
.L_17:
        /*0048*/ 	.byte	0x03, 0x50
        /*004a*/ 	.short	0x0000


	//----- nvinfo : EIATTR_MAXREG_COUNT
	.align		4
        /*004c*/ 	.byte	0x03, 0x1b
        /*004e*/ 	.short	0x00ff


	//----- nvinfo : EIATTR_COOP_GROUP_MASK_REGIDS
	.align		4
        /*0050*/ 	.byte	0x04, 0x29
        /*0052*/ 	.short	(.L_19 - .L_18)


	//   ....[0]....
.L_18:
        /*0054*/ 	.word	0xffffffff


	//   ....[1]....
        /*0058*/ 	.word	0xffffffff


	//   ....[2]....
        /*005c*/ 	.word	0xffffffff


	//   ....[3]....
        /*0060*/ 	.word	0xffffffff


	//   ....[4]....
        /*0064*/ 	.word	0xffffffff


	//   ....[5]....
        /*0068*/ 	.word	0xffffffff


	//   ....[6]....
        /*006c*/ 	.word	0xffffffff


	//   ....[7]....
        /*0070*/ 	.word	0xffffffff


	//   ....[8]....
        /*0074*/ 	.word	0xffffffff


	//   ....[9]....
        /*0078*/ 	.word	0xffffffff


	//   ....[10]....
        /*007c*/ 	.word	0xffffffff


	//   ....[11]....
        /*0080*/ 	.word	0xffffffff


	//----- nvinfo : EIATTR_COOP_GROUP_INSTR_OFFSETS
	.align		4
.L_19:
        /*0084*/ 	.byte	0x04, 0x28
        /*0086*/ 	.short	(.L_21 - .L_20)


	//   ....[0]....
.L_20:
        /*0088*/ 	.word	0x00000a00


	//   ....[1]....
        /*008c*/ 	.word	0x00000a10


	//   ....[2]....
        /*0090*/ 	.word	0x00000a20


	//   ....[3]....
        /*0094*/ 	.word	0x00000a30


	//   ....[4]....
        /*0098*/ 	.word	0x00000a80


	//   ....[5]....
        /*009c*/ 	.word	0x00000a90


	//   ....[6]....
        /*00a0*/ 	.word	0x00000aa0


	//   ....[7]....
        /*00a4*/ 	.word	0x00000ab0


	//   ....[8]....
        /*00a8*/ 	.word	0x00000b00


	//   ....[9]....
        /*00ac*/ 	.word	0x00000b10


	//   ....[10]....
        /*00b0*/ 	.word	0x00000b20


	//   ....[11]....
        /*00b4*/ 	.word	0x00000b30


	//----- nvinfo : EIATTR_EXIT_INSTR_OFFSETS
	.align		4
.L_21:
        /*00b8*/ 	.byte	0x04, 0x1c
        /*00ba*/ 	.short	(.L_23 - .L_22)


	//   ....[0]....
.L_22:
        /*00bc*/ 	.word	0x00000d10


	//   ....[1]....
        /*00c0*/ 	.word	0x00000d40


	//----- nvinfo : EIATTR_REQNTID
	.align		4
.L_23:
        /*00c4*/ 	.byte	0x04, 0x10
        /*00c6*/ 	.short	(.L_25 - .L_24)
.L_24:
        /*00c8*/ 	.word	0x00000100
        /*00cc*/ 	.word	0x00000001
        /*00d0*/ 	.word	0x00000001


	//----- nvinfo : EIATTR_CBANK_PARAM_SIZE
	.align		4
.L_25:
        /*00d4*/ 	.byte	0x03, 0x19
        /*00d6*/ 	.short	0x0018


	//----- nvinfo : EIATTR_PARAM_CBANK
	.align		4
        /*00d8*/ 	.byte	0x04, 0x0a
        /*00da*/ 	.short	(.L_27 - .L_26)
	.align		4
.L_26:
        /*00dc*/ 	.word	index@(.nv.constant0.triton_per_fused_mean_mul_sigmoid_34)
        /*00e0*/ 	.short	0x0210
        /*00e2*/ 	.short	0x0018


	//----- nvinfo : EIATTR_SW_WAR
	.align		4
.L_27:
        /*00e4*/ 	.byte	0x04, 0x36
        /*00e6*/ 	.short	(.L_29 - .L_28)
.L_28:
        /*00e8*/ 	.word	0x00000008
.L_29:


//--------------------- .nv.callgraph             --------------------------
	.section	.nv.callgraph,"",@"SHT_CUDA_CALLGRAPH"
	.align	4
	.sectionentsize	8
	.align		4
        /*0000*/ 	.word	0x00000000
	.align		4
        /*0004*/ 	.word	0xffffffff
	.align		4
        /*0008*/ 	.word	0x00000000
	.align		4
        /*000c*/ 	.word	0xfffffffe
	.align		4
        /*0010*/ 	.word	0x00000000
	.align		4
        /*0014*/ 	.word	0xfffffffd
	.align		4
        /*0018*/ 	.word	0x00000000
	.align		4
        /*001c*/ 	.word	0xfffffffc


//--------------------- .text.triton_per_fused_mean_mul_sigmoid_34 --------------------------
	.section	.text.triton_per_fused_mean_mul_sigmoid_34,"ax",@progbits
	.sectionflags	@"SHF_BARRIERS=1"
	.align	128
        .global         triton_per_fused_mean_mul_sigmoid_34
        .type           triton_per_fused_mean_mul_sigmoid_34,@function
        .size           triton_per_fused_mean_mul_sigmoid_34,(.L_x_1 - triton_per_fused_mean_mul_sigmoid_34)
        .other          triton_per_fused_mean_mul_sigmoid_34,@"STO_CUDA_ENTRY STV_DEFAULT"
triton_per_fused_mean_mul_sigmoid_34:
.text.triton_per_fused_mean_mul_sigmoid_34:
[----:B------:R-:W0:Y:S02]  /*0000*/  LDC R1, c[0x0][0x28] ;  /* 0x00000a00ff017b82 */ /* 0x000e240000000800 */
[----:B------:R-:W1:Y:S01]  /*0010*/  S2R R0, SR_CTAID.X ;  /* 0x0000000000007919 */ /* 0x000e620000002500 */
[----:B------:R-:W2:Y:S01]  /*0020*/  LDC.64 R8, c[0x0][0x218] ;  /* 0x00008600ff087b82 */ /* 0x000ea20000000a00 */
[----:B------:R-:W-:Y:S01]  /*0030*/  ULDC.64 UR6, c[0x0][0x208] ;  /* 0x0000820000067ab9 */ /* 0x000fe20000000a00 */
[----:B------:R-:W3:Y:S01]  /*0040*/  S2R R3, SR_TID.X ;  /* 0x0000000000037919 */ /* 0x000ee20000002100 */
[----:B-1----:R-:W-:Y:S02]  /*0050*/  SHF.L.U32 R0, R0, 0x7, RZ ;  /* 0x0000000700007819 */ /* 0x002fe400000006ff */
[----:B---3--:R-:W-:Y:S02]  /*0060*/  SHF.L.U32 R13, R3, 0x2, RZ ;  /* 0x00000002030d7819 */ /* 0x008fe400000006ff */
[----:B------:R-:W-:Y:S02]  /*0070*/  SHF.R.U32.HI R16, RZ, 0x5, R3 ;  /* 0x00000005ff107819 */ /* 0x000fe40000011603 */
[----:B------:R-:W-:-:S02]  /*0080*/  LOP3.LUT R4, R0, 0x7c, R13, 0xf8, !PT ;  /* 0x0000007c00047812 */ /* 0x000fc400078ef80d */
[----:B------:R-:W-:Y:S02]  /*0090*/  SGXT.U32 R16, R16, 0x3 ;  /* 0x000000031010781a */ /* 0x000fe40000000000 */
[C---:B------:R-:W-:Y:S01]  /*00a0*/  ISETP.GE.AND P0, PT, R4.reuse, 0x1080, PT ;  /* 0x000010800400780c */ /* 0x040fe20003f06270 */
[----:B------:R-:W-:-:S05]  /*00b0*/  IMAD.HI R5, R4, 0x3e0f83e1, RZ ;  /* 0x3e0f83e104057827 */ /* 0x000fca00078e02ff */
[----:B------:R-:W-:-:S04]  /*00c0*/  SHF.R.U32.HI R6, RZ, 0x1f, R5 ;  /* 0x0000001fff067819 */ /* 0x000fc80000011605 */
[----:B------:R-:W-:-:S05]  /*00d0*/  LEA.HI.SX32 R5, R5, R6, 0x18 ;  /* 0x0000000605057211 */ /* 0x000fca00078fc2ff */
[----:B------:R-:W-:-:S04]  /*00e0*/  IMAD R7, R5, -0x420, R4 ;  /* 0xfffffbe005077824 */ /* 0x000fc800078e0204 */
[----:B------:R-:W-:-:S04]  /*00f0*/  IMAD R6, R16, 0x420, R7 ;  /* 0x0000042010067824 */ /* 0x000fc800078e0207 */
[----:B------:R-:W-:Y:S01]  /*0100*/  IMAD R19, R5, 0x4200, R6 ;  /* 0x0000420005137824 */ /* 0x000fe200078e0206 */
[----:B------:R-:W-:Y:S02]  /*0110*/  CS2R R4, SRZ ;  /* 0x0000000000047805 */ /* 0x000fe4000001ff00 */
[----:B------:R-:W-:Y:S02]  /*0120*/  CS2R R6, SRZ ;  /* 0x0000000000067805 */ /* 0x000fe4000001ff00 */
[----:B------:R-:W-:Y:S01]  /*0130*/  IADD3 R21, R19, 0x2100, RZ ;  /* 0x0000210013157810 */ /* 0x000fe20007ffe0ff */
[----:B--2---:R-:W-:Y:S01]  /*0140*/  IMAD.WIDE R18, R19, 0x4, R8 ;  /* 0x0000000413127825 */ /* 0x004fe200078e0208 */
[----:B------:R-:W-:-:S03]  /*0150*/  CS2R R10, SRZ ;  /* 0x00000000000a7805 */ /* 0x000fc6000001ff00 */
[----:B------:R-:W-:Y:S01]  /*0160*/  IMAD.WIDE R20, R21, 0x4, R8 ;  /* 0x0000000415147825 */ /* 0x000fe200078e0208 */
[----:B------:R-:W2:Y:S01]  /*0170*/  @!P0 LDG.E.128 R4, desc[UR6][R18.64] ;  /* 0x0000000612048981 */ /* 0x000ea2000c1e1d00 */
[----:B------:R-:W-:-:S06]  /*0180*/  CS2R R8, SRZ ;  /* 0x0000000000087805 */ /* 0x000fcc000001ff00 */
[----:B------:R-:W3:Y:S01]  /*0190*/  @!P0 LDG.E.128 R8, desc[UR6][R20.64] ;  /* 0x0000000614088981 */ /* 0x000ee2000c1e1d00 */
[----:B------:R-:W1:Y:S01]  /*01a0*/  S2UR UR5, SR_CgaCtaId ;  /* 0x00000000000579c3 */ /* 0x000e620000008800 */
[----:B------:R-:W-:Y:S01]  /*01b0*/  UMOV UR4, 0x400 ;  /* 0x0000040000047882 */ /* 0x000fe20000000000 */
[----:B------:R-:W-:Y:S01]  /*01c0*/  SHF.L.U32 R16, R16, 0x2, RZ ;  /* 0x0000000210107819 */ /* 0x000fe200000006ff */
[----:B-1----:R-:W-:Y:S01]  /*01d0*/  UPRMT UR4, UR5, 0x654, UR4 ;  /* 0x0000065405047896 */ /* 0x002fe20008000004 */
[----:B--2---:R-:W-:-:S05]  /*01e0*/  SEL R4, R4, RZ, !P0 ;  /* 0x000000ff04047207 */ /* 0x004fca0004000000 */
[----:B------:R-:W-:Y:S01]  /*01f0*/  FADD R17, RZ, -R4 ;  /* 0x80000004ff117221 */ /* 0x000fe20000000000 */
[----:B---3--:R-:W-:-:S03]  /*0200*/  SEL R8, R8, RZ, !P0 ;  /* 0x000000ff08087207 */ /* 0x008fc60004000000 */
[----:B------:R-:W-:Y:S02]  /*0210*/  FMUL R23, R17, 1.4426950216293334961 ;  /* 0x3fb8aa3b11177820 */ /* 0x000fe40000400000 */
[----:B------:R-:W-:-:S03]  /*0220*/  FADD R17, RZ, -R8 ;  /* 0x80000008ff117221 */ /* 0x000fc60000000000 */
[----:B------:R-:W-:Y:S02]  /*0230*/  FSETP.GEU.AND P5, PT, R23, -126, PT ;  /* 0xc2fc00001700780b */ /* 0x000fe40003fae000 */
[----:B------:R-:W-:Y:S01]  /*0240*/  SEL R5, R5, RZ, !P0 ;  /* 0x000000ff05057207 */ /* 0x000fe20004000000 */
[----:B------:R-:W-:Y:S01]  /*0250*/  FMUL R18, R17, 1.4426950216293334961 ;  /* 0x3fb8aa3b11127820 */ /* 0x000fe20000400000 */
[----:B------:R-:W-:Y:S02]  /*0260*/  SEL R10, R10, RZ, !P0 ;  /* 0x000000ff0a0a7207 */ /* 0x000fe40004000000 */
[----:B------:R-:W-:Y:S01]  /*0270*/  SEL R9, R9, RZ, !P0 ;  /* 0x000000ff09097207 */ /* 0x000fe20004000000 */
[----:B------:R-:W-:Y:S01]  /*0280*/  FADD R17, RZ, -R5 ;  /* 0x80000005ff117221 */ /* 0x000fe20000000000 */
[----:B------:R-:W-:Y:S01]  /*0290*/  FSETP.GEU.AND P4, PT, R18, -126, PT ;  /* 0xc2fc00001200780b */ /* 0x000fe20003f8e000 */
[----:B------:R-:W-:Y:S01]  /*02a0*/  FADD R21, RZ, -R10 ;  /* 0x8000000aff157221 */ /* 0x000fe20000000000 */
[----:B------:R-:W-:-:S03]  /*02b0*/  SEL R7, R7, RZ, !P0 ;  /* 0x000000ff07077207 */ /* 0x000fc60004000000 */
[----:B------:R-:W-:Y:S01]  /*02c0*/  @!P5 FMUL R23, R23, 0.5 ;  /* 0x3f0000001717d820 */ /* 0x000fe20000400000 */
[----:B------:R-:W-:Y:S01]  /*02d0*/  FMUL R19, R17, 1.4426950216293334961 ;  /* 0x3fb8aa3b11137820 */ /* 0x000fe20000400000 */
[----:B------:R-:W-:Y:S02]  /*02e0*/  FADD R22, RZ, -R9 ;  /* 0x80000009ff167221 */ /* 0x000fe40000000000 */
[----:B------:R1:W2:Y:S01]  /*02f0*/  MUFU.EX2 R17, R23 ;  /* 0x0000001700117308 */ /* 0x0002a20000000800 */
[----:B------:R-:W-:Y:S01]  /*0300*/  SEL R11, R11, RZ, !P0 ;  /* 0x000000ff0b0b7207 */ /* 0x000fe20004000000 */
[----:B------:R-:W-:Y:S01]  /*0310*/  FMUL R22, R22, 1.4426950216293334961 ;  /* 0x3fb8aa3b16167820 */ /* 0x000fe20000400000 */
[----:B------:R-:W-:Y:S01]  /*0320*/  SEL R6, R6, RZ, !P0 ;  /* 0x000000ff06067207 */ /* 0x000fe20004000000 */
[----:B-1----:R-:W-:Y:S01]  /*0330*/  FMUL R23, R21, 1.4426950216293334961 ;  /* 0x3fb8aa3b15177820 */ /* 0x002fe20000400000 */
[----:B------:R-:W-:Y:S01]  /*0340*/  FADD R21, RZ, -R7 ;  /* 0x80000007ff157221 */ /* 0x000fe20000000000 */
[----:B------:R-:W-:-:S02]  /*0350*/  @!P4 FMUL R18, R18, 0.5 ;  /* 0x3f0000001212c820 */ /* 0x000fc40000400000 */
[----:B------:R-:W-:Y:S01]  /*0360*/  FADD R20, RZ, -R6 ;  /* 0x80000006ff147221 */ /* 0x000fe20000000000 */
[----:B------:R-:W-:Y:S01]  /*0370*/  FMUL R24, R21, 1.4426950216293334961 ;  /* 0x3fb8aa3b15187820 */ /* 0x000fe20000400000 */
[----:B------:R-:W-:Y:S01]  /*0380*/  FADD R21, RZ, -R11 ;  /* 0x8000000bff157221 */ /* 0x000fe20000000000 */
[----:B------:R-:W-:Y:S02]  /*0390*/  FSETP.GEU.AND P3, PT, R19, -126, PT ;  /* 0xc2fc00001300780b */ /* 0x000fe40003f6e000 */
[----:B------:R-:W-:Y:S01]  /*03a0*/  FSETP.GEU.AND P2, PT, R22, -126, PT ;  /* 0xc2fc00001600780b */ /* 0x000fe20003f4e000 */
[----:B------:R-:W-:Y:S01]  /*03b0*/  FMUL R26, R21, 1.4426950216293334961 ;  /* 0x3fb8aa3b151a7820 */ /* 0x000fe20000400000 */
[----:B------:R-:W-:Y:S01]  /*03c0*/  FSETP.GEU.AND P1, PT, R23, -126, PT ;  /* 0xc2fc00001700780b */ /* 0x000fe20003f2e000 */
[----:B------:R-:W-:Y:S01]  /*03d0*/  FMUL R20, R20, 1.4426950216293334961 ;  /* 0x3fb8aa3b14147820 */ /* 0x000fe20000400000 */
[----:B------:R-:W1:Y:S01]  /*03e0*/  MUFU.EX2 R18, R18 ;  /* 0x0000001200127308 */ /* 0x000e620000000800 */
[----:B--2---:R-:W-:Y:S01]  /*03f0*/  @!P5 FMUL R17, R17, R17 ;  /* 0x000000111111d220 */ /* 0x004fe20000400000 */
[----:B------:R-:W-:-:S02]  /*0400*/  FSETP.GEU.AND P5, PT, R26, -126, PT ;  /* 0xc2fc00001a00780b */ /* 0x000fc40003fae000 */
[----:B------:R-:W-:-:S03]  /*0410*/  FSETP.GEU.AND P6, PT, R20, -126, PT ;  /* 0xc2fc00001400780b */ /* 0x000fc60003fce000 */
[----:B------:R-:W-:Y:S02]  /*0420*/  @!P3 FMUL R19, R19, 0.5 ;  /* 0x3f0000001313b820 */ /* 0x000fe40000400000 */
[----:B------:R-:W-:Y:S02]  /*0430*/  @!P2 FMUL R22, R22, 0.5 ;  /* 0x3f0000001616a820 */ /* 0x000fe40000400000 */
[----:B------:R-:W-:Y:S02]  /*0440*/  @!P1 FMUL R23, R23, 0.5 ;  /* 0x3f00000017179820 */ /* 0x000fe40000400000 */
[----:B------:R-:W2:Y:S01]  /*0450*/  MUFU.EX2 R19, R19 ;  /* 0x0000001300137308 */ /* 0x000ea20000000800 */
[----:B-1----:R-:W-:Y:S01]  /*0460*/  @!P4 FMUL R18, R18, R18 ;  /* 0x000000121212c220 */ /* 0x002fe20000400000 */
[----:B------:R-:W-:Y:S01]  /*0470*/  FSETP.GEU.AND P4, PT, R24, -126, PT ;  /* 0xc2fc00001800780b */ /* 0x000fe20003f8e000 */
[----:B------:R-:W-:Y:S01]  /*0480*/  @!P5 FMUL R26, R26, 0.5 ;  /* 0x3f0000001a1ad820 */ /* 0x000fe20000400000 */
[----:B------:R-:W-:-:S04]  /*0490*/  @!P6 FMUL R20, R20, 0.5 ;  /* 0x3f0000001414e820 */ /* 0x000fc80000400000 */
[----:B------:R-:W1:Y:S08]  /*04a0*/  MUFU.EX2 R22, R22 ;  /* 0x0000001600167308 */ /* 0x000e700000000800 */
[----:B------:R-:W3:Y:S01]  /*04b0*/  MUFU.EX2 R23, R23 ;  /* 0x0000001700177308 */ /* 0x000ee20000000800 */
[----:B------:R-:W-:-:S07]  /*04c0*/  FADD R28, R18, 1 ;  /* 0x3f800000121c7421 */ /* 0x000fce0000000000 */
[----:B------:R-:W4:Y:S01]  /*04d0*/  MUFU.EX2 R26, R26 ;  /* 0x0000001a001a7308 */ /* 0x000f220000000800 */
[----:B------:R-:W-:-:S07]  /*04e0*/  @!P4 FMUL R24, R24, 0.5 ;  /* 0x3f0000001818c820 */ /* 0x000fce0000400000 */
[----:B------:R-:W5:Y:S01]  /*04f0*/  MUFU.EX2 R20, R20 ;  /* 0x0000001400147308 */ /* 0x000f620000000800 */
[----:B--2---:R-:W-:Y:S01]  /*0500*/  @!P3 FMUL R19, R19, R19 ;  /* 0x000000131313b220 */ /* 0x004fe20000400000 */
[----:B-1----:R-:W-:Y:S01]  /*0510*/  @!P2 FMUL R22, R22, R22 ;  /* 0x000000161616a220 */ /* 0x002fe20000400000 */
[----:B---3--:R-:W-:Y:S01]  /*0520*/  @!P1 FMUL R23, R23, R23 ;  /* 0x0000001717179220 */ /* 0x008fe20000400000 */
[----:B------:R-:W-:Y:S01]  /*0530*/  FSETP.GT.AND P1, PT, R28, 8.50705917302346158658e+37, PT ;  /* 0x7e8000001c00780b */ /* 0x000fe20003f24000 */
[----:B------:R-:W-:Y:S01]  /*0540*/  FADD R27, R19, 1 ;  /* 0x3f800000131b7421 */ /* 0x000fe20000000000 */
[----:B------:R-:W-:Y:S02]  /*0550*/  FADD R25, R22, 1 ;  /* 0x3f80000016197421 */ /* 0x000fe40000000000 */
[----:B------:R1:W2:Y:S01]  /*0560*/  MUFU.EX2 R21, R24 ;  /* 0x0000001800157308 */ /* 0x0002a20000000800 */
[----:B------:R-:W-:Y:S01]  /*0570*/  FADD R23, R23, 1 ;  /* 0x3f80000017177421 */ /* 0x000fe20000000000 */
[----:B------:R-:W-:Y:S01]  /*0580*/  HFMA2.MMA R19, -RZ, RZ, 1.625, 0 ;  /* 0x3e800000ff137435 */ /* 0x000fe200000001ff */
[----:B----4-:R-:W-:Y:S01]  /*0590*/  @!P5 FMUL R26, R26, R26 ;  /* 0x0000001a1a1ad220 */ /* 0x010fe20000400000 */
[----:B-----5:R-:W-:Y:S01]  /*05a0*/  @!P6 FMUL R20, R20, R20 ;  /* 0x000000141414e220 */ /* 0x020fe20000400000 */
[----:B------:R-:W-:-:S02]  /*05b0*/  FSETP.GT.AND P6, PT, R25, 8.50705917302346158658e+37, PT ;  /* 0x7e8000001900780b */ /* 0x000fc40003fc4000 */
[----:B-1----:R-:W-:Y:S01]  /*05c0*/  FADD R24, R26, 1 ;  /* 0x3f8000001a187421 */ /* 0x002fe20000000000 */
[----:B------:R-:W-:Y:S01]  /*05d0*/  FSETP.GT.AND P5, PT, R23, 8.50705917302346158658e+37, PT ;  /* 0x7e8000001700780b */ /* 0x000fe20003fa4000 */
[----:B------:R-:W-:-:S03]  /*05e0*/  @P1 FMUL R28, R28, 0.25 ;  /* 0x3e8000001c1c1820 */ /* 0x000fc60000400000 */
[----:B------:R-:W-:Y:S02]  /*05f0*/  FSEL R29, R19, 1, P1 ;  /* 0x3f800000131d7808 */ /* 0x000fe40000800000 */
[----:B------:R-:W-:Y:S01]  /*0600*/  FSETP.GT.AND P1, PT, R24, 8.50705917302346158658e+37, PT ;  /* 0x7e8000001800780b */ /* 0x000fe20003f24000 */
[----:B------:R-:W-:Y:S01]  /*0610*/  FADD R17, R17, 1 ;  /* 0x3f80000011117421 */ /* 0x000fe20000000000 */
[----:B--2---:R-:W-:Y:S01]  /*0620*/  @!P4 FMUL R21, R21, R21 ;  /* 0x000000151515c220 */ /* 0x004fe20000400000 */
[----:B------:R-:W-:Y:S01]  /*0630*/  FADD R20, R20, 1 ;  /* 0x3f80000014147421 */ /* 0x000fe20000000000 */
[----:B------:R-:W1:Y:S02]  /*0640*/  MUFU.RCP R28, R28 ;  /* 0x0000001c001c7308 */ /* 0x000e640000001000 */
[----:B------:R-:W-:Y:S01]  /*0650*/  FADD R22, R21, 1 ;  /* 0x3f80000015167421 */ /* 0x000fe20000000000 */
[----:B------:R-:W-:Y:S01]  /*0660*/  @P6 FMUL R25, R25, 0.25 ;  /* 0x3e80000019196820 */ /* 0x000fe20000400000 */
[----:B------:R-:W-:Y:S01]  /*0670*/  FSETP.GT.AND P3, PT, R17, 8.50705917302346158658e+37, PT ;  /* 0x7e8000001100780b */ /* 0x000fe20003f64000 */
[----:B------:R-:W-:Y:S01]  /*0680*/  @P5 FMUL R23, R23, 0.25 ;  /* 0x3e80000017175820 */ /* 0x000fe20000400000 */
[----:B------:R-:W-:-:S02]  /*0690*/  FSEL R26, R19, 1, P6 ;  /* 0x3f800000131a7808 */ /* 0x000fc40003000000 */
[----:B------:R-:W-:Y:S01]  /*06a0*/  FSETP.GT.AND P4, PT, R20, 8.50705917302346158658e+37, PT ;  /* 0x7e8000001400780b */ /* 0x000fe20003f84000 */
[----:B------:R-:W2:Y:S01]  /*06b0*/  MUFU.RCP R25, R25 ;  /* 0x0000001900197308 */ /* 0x000ea20000001000 */
[----:B------:R-:W-:Y:S01]  /*06c0*/  FSETP.GT.AND P6, PT, R22, 8.50705917302346158658e+37, PT ;  /* 0x7e8000001600780b */ /* 0x000fe20003fc4000 */
[----:B------:R-:W-:Y:S01]  /*06d0*/  @P1 FMUL R24, R24, 0.25 ;  /* 0x3e80000018181820 */ /* 0x000fe20000400000 */
[----:B------:R-:W-:-:S05]  /*06e0*/  FSETP.GT.AND P2, PT, R27, 8.50705917302346158658e+37, PT ;  /* 0x7e8000001b00780b */ /* 0x000fca0003f44000 */
[----:B------:R-:W3:Y:S01]  /*06f0*/  MUFU.RCP R23, R23 ;  /* 0x0000001700177308 */ /* 0x000ee20000001000 */
[----:B------:R-:W-:Y:S01]  /*0700*/  @P3 FMUL R17, R17, 0.25 ;  /* 0x3e80000011113820 */ /* 0x000fe20000400000 */
[----:B-1----:R-:W-:Y:S01]  /*0710*/  FMUL R21, R28, R29 ;  /* 0x0000001d1c157220 */ /* 0x002fe20000400000 */
[----:B------:R-:W-:-:S05]  /*0720*/  FSEL R28, R19, 1, P5 ;  /* 0x3f800000131c7808 */ /* 0x000fca0002800000 */
[----:B------:R-:W1:Y:S01]  /*0730*/  MUFU.RCP R24, R24 ;  /* 0x0000001800187308 */ /* 0x000e620000001000 */
[----:B------:R-:W-:Y:S01]  /*0740*/  @P4 FMUL R20, R20, 0.25 ;  /* 0x3e80000014144820 */ /* 0x000fe20000400000 */
[----:B------:R-:W-:Y:S01]  /*0750*/  @P6 FMUL R22, R22, 0.25 ;  /* 0x3e80000016166820 */ /* 0x000fe20000400000 */
[----:B------:R-:W-:Y:S01]  /*0760*/  @P2 FMUL R27, R27, 0.25 ;  /* 0x3e8000001b1b2820 */ /* 0x000fe20000400000 */
[----:B--2---:R-:W-:-:S04]  /*0770*/  FMUL R26, R25, R26 ;  /* 0x0000001a191a7220 */ /* 0x004fc80000400000 */
[----:B------:R-:W2:Y:S01]  /*0780*/  MUFU.RCP R17, R17 ;  /* 0x0000001100117308 */ /* 0x000ea20000001000 */
[----:B---3--:R-:W-:Y:S01]  /*0790*/  FMUL R25, R23, R28 ;  /* 0x0000001c17197220 */ /* 0x008fe20000400000 */
[----:B------:R-:W-:Y:S01]  /*07a0*/  FSEL R23, R19, 1, P1 ;  /* 0x3f80000013177808 */ /* 0x000fe20000800000 */
[----:B------:R-:W-:-:S05]  /*07b0*/  FMUL R21, R8, R21 ;  /* 0x0000001508157220 */ /* 0x000fca0000400000 */
[----:B------:R-:W3:Y:S01]  /*07c0*/  MUFU.RCP R18, R27 ;  /* 0x0000001b00127308 */ /* 0x000ee20000001000 */
[----:B-1----:R-:W-:Y:S01]  /*07d0*/  FMUL R28, R24, R23 ;  /* 0x00000017181c7220 */ /* 0x002fe20000400000 */
[----:B------:R-:W-:-:S06]  /*07e0*/  FMUL R8, R9, R26 ;  /* 0x0000001a09087220 */ /* 0x000fcc0000400000 */
[----:B------:R-:W1:Y:S01]  /*07f0*/  MUFU.RCP R20, R20 ;  /* 0x0000001400147308 */ /* 0x000e620000001000 */
[----:B------:R-:W-:-:S07]  /*0800*/  FSEL R24, R19, 1, P3 ;  /* 0x3f80000013187808 */ /* 0x000fce0001800000 */
[----:B------:R-:W4:Y:S01]  /*0810*/  MUFU.RCP R22, R22 ;  /* 0x0000001600167308 */ /* 0x000f220000001000 */
[----:B------:R-:W-:Y:S01]  /*0820*/  FMUL R9, R10, R25 ;  /* 0x000000190a097220 */ /* 0x000fe20000400000 */
[----:B------:R-:W-:Y:S01]  /*0830*/  FMUL R10, R11, R28 ;  /* 0x0000001c0b0a7220 */ /* 0x000fe20000400000 */
[C---:B------:R-:W-:Y:S02]  /*0840*/  FSEL R11, R19.reuse, 1, P2 ;  /* 0x3f800000130b7808 */ /* 0x040fe40001000000 */
[----:B------:R-:W-:Y:S01]  /*0850*/  FSEL R23, R19, 1, P4 ;  /* 0x3f80000013177808 */ /* 0x000fe20002000000 */
[----:B--2---:R-:W-:Y:S01]  /*0860*/  FMUL R17, R17, R24 ;  /* 0x0000001811117220 */ /* 0x004fe20000400000 */
[----:B------:R-:W-:Y:S01]  /*0870*/  FSEL R19, R19, 1, P6 ;  /* 0x3f80000013137808 */ /* 0x000fe20003000000 */
[----:B---3--:R-:W-:Y:S02]  /*0880*/  FMUL R11, R18, R11 ;  /* 0x0000000b120b7220 */ /* 0x008fe40000400000 */
[----:B-1----:R-:W-:Y:S01]  /*0890*/  FMUL R20, R20, R23 ;  /* 0x0000001714147220 */ /* 0x002fe20000400000 */
[----:B------:R-:W-:Y:S01]  /*08a0*/  FFMA R17, R4, R17, R21 ;  /* 0x0000001104117223 */ /* 0x000fe20000000015 */
[----:B------:R-:W-:Y:S01]  /*08b0*/  LOP3.LUT R4, R13, 0x7c, RZ, 0xc0, !PT ;  /* 0x0000007c0d047812 */ /* 0x000fe200078ec0ff */
[----:B----4-:R-:W-:Y:S01]  /*08c0*/  FMUL R19, R22, R19 ;  /* 0x0000001316137220 */ /* 0x010fe20000400000 */
[----:B------:R-:W-:Y:S01]  /*08d0*/  FFMA R8, R5, R11, R8 ;  /* 0x0000000b05087223 */ /* 0x000fe20000000008 */
[----:B------:R-:W-:Y:S01]  /*08e0*/  FFMA R9, R6, R20, R9 ;  /* 0x0000001406097223 */ /* 0x000fe20000000009 */
[----:B------:R-:W-:Y:S01]  /*08f0*/  SHF.L.U32 R5, R4, 0x5, RZ ;  /* 0x0000000504057819 */ /* 0x000fe200000006ff */
[----:B------:R-:W-:Y:S01]  /*0900*/  FFMA R10, R7, R19, R10 ;  /* 0x00000013070a7223 */ /* 0x000fe2000000000a */
[----:B------:R-:W-:-:S02]  /*0910*/  SEL R17, R17, RZ, !P0 ;  /* 0x000000ff11117207 */ /* 0x000fc40004000000 */
[----:B------:R-:W-:Y:S02]  /*0920*/  LOP3.LUT R16, R5, R16, RZ, 0xfc, !PT ;  /* 0x0000001005107212 */ /* 0x000fe400078efcff */
[----:B------:R-:W-:Y:S02]  /*0930*/  SEL R7, R8, RZ, !P0 ;  /* 0x000000ff08077207 */ /* 0x000fe40004000000 */
[----:B------:R-:W-:Y:S02]  /*0940*/  SEL R9, R9, RZ, !P0 ;  /* 0x000000ff09097207 */ /* 0x000fe40004000000 */
[----:B------:R-:W-:Y:S01]  /*0950*/  SEL R11, R10, RZ, !P0 ;  /* 0x000000ff0a0b7207 */ /* 0x000fe20004000000 */
[----:B------:R-:W-:Y:S04]  /*0960*/  STS [R16+UR4], R17 ;  /* 0x0000001110007988 */ /* 0x000fe80008000804 */
[----:B------:R-:W-:Y:S04]  /*0970*/  STS [R16+UR4+0x20], R7 ;  /* 0x0000200710007988 */ /* 0x000fe80008000804 */
[----:B------:R-:W-:Y:S04]  /*0980*/  STS [R16+UR4+0x40], R9 ;  /* 0x0000400910007988 */ /* 0x000fe80008000804 */
[----:B------:R-:W-:Y:S01]  /*0990*/  STS [R16+UR4+0x60], R11 ;  /* 0x0000600b10007988 */ /* 0x000fe20008000804 */
[----:B------:R-:W-:Y:S01]  /*09a0*/  BAR.SYNC.DEFER_BLOCKING 0x0 ;  /* 0x0000000000007b1d */ /* 0x000fe20000010000 */
[----:B------:R-:W-:-:S13]  /*09b0*/  ISETP.GE.AND P1, PT, R3, 0x400, PT ;  /* 0x000004000300780c */ /* 0x000fda0003f26270 */
[----:B------:R-:W1:Y:S04]  /*09c0*/  @!P1 LDS R14, [R13+UR4] ;  /* 0x000000040d0e9984 */ /* 0x000e680008000800 */
[----:B------:R-:W2:Y:S04]  /*09d0*/  @!P1 LDS R2, [R13+UR4+0x400] ;  /* 0x000400040d029984 */ /* 0x000ea80008000800 */
[----:B------:R-:W3:Y:S04]  /*09e0*/  @!P1 LDS R12, [R13+UR4+0x800] ;  /* 0x000800040d0c9984 */ /* 0x000ee80008000800 */
[----:B------:R-:W4:Y:S04]  /*09f0*/  @!P1 LDS R15, [R13+UR4+0xc00] ;  /* 0x000c00040d0f9984 */ /* 0x000f280008000800 */
[----:B-1----:R-:W1:Y:S04]  /*0a00*/  SHFL.BFLY PT, R19, R14, 0x4, 0x1f ;  /* 0x0c801f000e137f89 */ /* 0x002e6800000e0000 */
[----:B--2---:R-:W2:Y:S04]  /*0a10*/  SHFL.BFLY PT, R21, R2, 0x4, 0x1f ;  /* 0x0c801f0002157f89 */ /* 0x004ea800000e0000 */
[----:B---3--:R-:W3:Y:S04]  /*0a20*/  SHFL.BFLY PT, R17, R12, 0x4, 0x1f ;  /* 0x0c801f000c117f89 */ /* 0x008ee800000e0000 */
[----:B----4-:R-:W4:Y:S01]  /*0a30*/  SHFL.BFLY PT, R6, R15, 0x4, 0x1f ;  /* 0x0c801f000f067f89 */ /* 0x010f2200000e0000 */
[----:B-1----:R-:W-:Y:S01]  /*0a40*/  FADD R19, R14, R19 ;  /* 0x000000130e137221 */ /* 0x002fe20000000000 */
[----:B--2---:R-:W-:Y:S01]  /*0a50*/  FADD R21, R2, R21 ;  /* 0x0000001502157221 */ /* 0x004fe20000000000 */
[----:B---3--:R-:W-:Y:S01]  /*0a60*/  FADD R17, R12, R17 ;  /* 0x000000110c117221 */ /* 0x008fe20000000000 */
[----:B----4-:R-:W-:-:S03]  /*0a70*/  FADD R16, R15, R6 ;  /* 0x000000060f107221 */ /* 0x010fc60000000000 */
[----:B------:R-:W1:Y:S04]  /*0a80*/  SHFL.BFLY PT, R8, R21, 0x2, 0x1f ;  /* 0x0c401f0015087f89 */ /* 0x000e6800000e0000 */
[----:B------:R-:W2:Y:S04]  /*0a90*/  SHFL.BFLY PT, R6, R19, 0x2, 0x1f ;  /* 0x0c401f0013067f89 */ /* 0x000ea800000e0000 */
[----:B------:R-:W3:Y:S04]  /*0aa0*/  SHFL.BFLY PT, R10, R17, 0x2, 0x1f ;  /* 0x0c401f00110a7f89 */ /* 0x000ee800000e0000 */
[----:B------:R-:W4:Y:S01]  /*0ab0*/  SHFL.BFLY PT, R7, R16, 0x2, 0x1f ;  /* 0x0c401f0010077f89 */ /* 0x000f2200000e0000 */
[----:B-1----:R-:W-:Y:S01]  /*0ac0*/  FADD R8, R21, R8 ;  /* 0x0000000815087221 */ /* 0x002fe20000000000 */
[----:B--2---:R-:W-:Y:S01]  /*0ad0*/  FADD R6, R19, R6 ;  /* 0x0000000613067221 */ /* 0x004fe20000000000 */
[----:B---3--:R-:W-:Y:S01]  /*0ae0*/  FADD R10, R17, R10 ;  /* 0x0000000a110a7221 */ /* 0x008fe20000000000 */
[----:B----4-:R-:W-:-:S02]  /*0af0*/  FADD R2, R16, R7 ;  /* 0x0000000710027221 */ /* 0x010fc40000000000 */
[----:B------:R-:W1:Y:S04]  /*0b00*/  SHFL.BFLY PT, R9, R8, 0x1, 0x1f ;  /* 0x0c201f0008097f89 */ /* 0x000e6800000e0000 */
[----:B------:R-:W2:Y:S04]  /*0b10*/  SHFL.BFLY PT, R7, R6, 0x1, 0x1f ;  /* 0x0c201f0006077f89 */ /* 0x000ea800000e0000 */
[----:B------:R-:W3:Y:S04]  /*0b20*/  SHFL.BFLY PT, R11, R10, 0x1, 0x1f ;  /* 0x0c201f000a0b7f89 */ /* 0x000ee800000e0000 */
[----:B------:R-:W4:Y:S01]  /*0b30*/  SHFL.BFLY PT, R15, R2, 0x1, 0x1f ;  /* 0x0c201f00020f7f89 */ /* 0x000f2200000e0000 */
[----:B------:R-:W-:-:S04]  /*0b40*/  LOP3.LUT P0, RZ, R3, 0x7, RZ, 0xc0, !PT ;  /* 0x0000000703ff7812 */ /* 0x000fc8000780c0ff */
[----:B------:R-:W-:Y:S01]  /*0b50*/  ISETP.LT.AND P0, PT, R3, 0x400, !P0 ;  /* 0x000004000300780c */ /* 0x000fe20004701270 */
[----:B-1----:R-:W-:Y:S01]  /*0b60*/  FADD R14, R8, R9 ;  /* 0x00000009080e7221 */ /* 0x002fe20000000000 */
[----:B--2---:R-:W-:Y:S01]  /*0b70*/  FADD R12, R6, R7 ;  /* 0x00000007060c7221 */ /* 0x004fe20000000000 */
[----:B---3--:R-:W-:Y:S01]  /*0b80*/  FADD R16, R10, R11 ;  /* 0x0000000b0a107221 */ /* 0x008fe20000000000 */
[----:B----4-:R-:W-:-:S09]  /*0b90*/  FADD R18, R2, R15 ;  /* 0x0000000f02127221 */ /* 0x010fd20000000000 */
[----:B------:R1:W-:Y:S04]  /*0ba0*/  @P0 STS [R13+UR4], R12 ;  /* 0x0000000c0d000988 */ /* 0x0003e80008000804 */
[----:B------:R-:W-:Y:S04]  /*0bb0*/  @P0 STS [R13+UR4+0x400], R14 ;  /* 0x0004000e0d000988 */ /* 0x000fe80008000804 */
[----:B------:R-:W-:Y:S04]  /*0bc0*/  @P0 STS [R13+UR4+0x800], R16 ;  /* 0x000800100d000988 */ /* 0x000fe80008000804 */
[----:B------:R-:W-:Y:S01]  /*0bd0*/  @P0 STS [R13+UR4+0xc00], R18 ;  /* 0x000c00120d000988 */ /* 0x000fe20008000804 */
[----:B------:R-:W-:Y:S06]  /*0be0*/  BAR.SYNC.DEFER_BLOCKING 0x0 ;  /* 0x0000000000007b1d */ /* 0x000fec0000010000 */
[----:B------:R-:W-:Y:S04]  /*0bf0*/  LDS R8, [R5+UR4] ;  /* 0x0000000405087984 */ /* 0x000fe80008000800 */
[----:B------:R-:W-:Y:S04]  /*0c00*/  LDS R9, [R5+UR4+0x20] ;  /* 0x0000200405097984 */ /* 0x000fe80008000800 */
[----:B------:R-:W-:Y:S04]  /*0c10*/  LDS R10, [R5+UR4+0x40] ;  /* 0x00004004050a7984 */ /* 0x000fe80008000800 */
[----:B------:R-:W2:Y:S01]  /*0c20*/  LDS R11, [R5+UR4+0x60] ;  /* 0x00006004050b7984 */ /* 0x000ea20008000800 */
[----:B------:R-:W-:-:S05]  /*0c30*/  IADD3 R7, R5, UR4, RZ ;  /* 0x0000000405077c10 */ /* 0x000fca000fffe0ff */
[----:B------:R-:W-:Y:S01]  /*0c40*/  IMAD R4, R4, -0x1c, R7 ;  /* 0xffffffe404047824 */ /* 0x000fe200078e0207 */
[----:B------:R-:W-:Y:S01]  /*0c50*/  BAR.SYNC.DEFER_BLOCKING 0x0 ;  /* 0x0000000000007b1d */ /* 0x000fe20000010000 */
[----:B------:R-:W-:-:S04]  /*0c60*/  LOP3.LUT R2, R3, 0x7f, RZ, 0xc0, !PT ;  /* 0x0000007f03027812 */ /* 0x000fc800078ec0ff */
[----:B-1----:R-:W-:-:S03]  /*0c70*/  LEA R12, R2, UR4, 0x2 ;  /* 0x00000004020c7c11 */ /* 0x002fc6000f8e10ff */
[----:B------:R-:W1:Y:S01]  /*0c80*/  LDC.64 R6, c[0x0][0x210] ;  /* 0x00008400ff067b82 */ /* 0x000e620000000a00 */
[----:B--2---:R2:W-:Y:S07]  /*0c90*/  STS.128 [R4], R8 ;  /* 0x0000000804007388 */ /* 0x0045ee0000000c00 */
[----:B------:R-:W-:Y:S01]  /*0ca0*/  BAR.SYNC.DEFER_BLOCKING 0x0 ;  /* 0x0000000000007b1d */ /* 0x000fe20000010000 */
[----:B------:R-:W-:Y:S02]  /*0cb0*/  LOP3.LUT P0, RZ, R3, 0x80, RZ, 0xc0, !PT ;  /* 0x0000008003ff7812 */ /* 0x000fe4000780c0ff */
[----:B------:R-:W-:-:S04]  /*0cc0*/  LOP3.LUT R3, R0, 0x7f, R3, 0xf8, !PT ;  /* 0x0000007f00037812 */ /* 0x000fc800078ef803 */
[C---:B------:R-:W-:Y:S01]  /*0cd0*/  ISETP.LT.AND P0, PT, R3.reuse, 0x1080, !P0 ;  /* 0x000010800300780c */ /* 0x040fe20004701270 */
[----:B------:R-:W3:Y:S01]  /*0ce0*/  LDS R12, [R12] ;  /* 0x000000000c0c7984 */ /* 0x000ee20000000800 */
[----:B-1----:R-:W-:Y:S01]  /*0cf0*/  IMAD.WIDE R2, R3, 0x4, R6 ;  /* 0x0000000403027825 */ /* 0x002fe200078e0206 */
[----:B------:R-:W-:Y:S10]  /*0d00*/  BAR.SYNC.DEFER_BLOCKING 0x0 ;  /* 0x0000000000007b1d */ /* 0x000ff40000010000 */
[----:B--2---:R-:W-:Y:S05]  /*0d10*/  @!P0 EXIT ;  /* 0x000000000000894d */ /* 0x004fea0003800000 */
[----:B---3--:R-:W-:-:S05]  /*0d20*/  FMUL R5, R12, 0.0625 ;  /* 0x3d8000000c057820 */ /* 0x008fca0000400000 */
[----:B------:R-:W-:Y:S01]  /*0d30*/  STG.E desc[UR6][R2.64], R5 ;  /* 0x0000000502007986 */ /* 0x000fe2000c101906 */
[----:B------:R-:W-:Y:S05]  /*0d40*/  EXIT ;  /* 0x000000000000794d */ /* 0x000fea0003800000 */
.L_x_0:
[----:B------:R-:W-:-:S00]  /*0d50*/  BRA `(.L_x_0) ;  /* 0xfffffffc00fc7947 */ /* 0x000fc0000383ffff */
[----:B------:R-:W-:-:S00]  /*0d60*/  NOP ;  /* 0x0000000000007918 */ /* 0x000fc00000000000 */
        /* <DEDUP_REMOVED lines=9> */
.L_x_1:


//--------------------- .nv.shared.triton_per_fused_mean_mul_sigmoid_34 --------------------------
	.section	.nv.shared.triton_per_fused_mean_mul_sigmoid_34,"aw",@nobits
	.sectionflags	@""
	.align	16
	.zero		1024


//--------------------- .nv.constant0.triton_per_fused_mean_mul_sigmoid_34 --------------------------
	.section	.nv.constant0.triton_per_fused_mean_mul_sigmoid_34,"a",@progbits
	.sectionflags	@""
	.align	4
.nv.constant0.triton_per_fused_mean_mul_sigmoid_34:
	.zero		552
